//
// Generated by NVIDIA NVVM Compiler
//
// Compiler Build ID: CL-36424714
// Cuda compilation tools, release 13.0, V13.0.88
// Based on NVVM 20.0.0
//

.version 9.0
.target sm_100
.address_size 64

	// .globl	_Z18transposeConflictsPfS_i
// _ZZ18transposeConflictsPfS_iE4tile has been demoted

.visible .entry _Z18transposeConflictsPfS_i(
	.param .u64 .ptr .align 1 _Z18transposeConflictsPfS_i_param_0,
	.param .u64 .ptr .align 1 _Z18transposeConflictsPfS_i_param_1,
	.param .u32 _Z18transposeConflictsPfS_i_param_2
)
{
	.reg .pred 	%p<3>;
	.reg .b32 	%r<28>;
	.reg .b32 	%f<3>;
	.reg .b64 	%rd<9>;
	// demoted variable
	.shared .align 4 .b8 _ZZ18transposeConflictsPfS_iE4tile[4096];
	ld.param.u64 	%rd1, [_Z18transposeConflictsPfS_i_param_0];
	ld.param.u64 	%rd2, [_Z18transposeConflictsPfS_i_param_1];
	ld.param.u32 	%r8, [_Z18transposeConflictsPfS_i_param_2];
	mov.u32 	%r9, %ctaid.x;
	shl.b32 	%r1, %r9, 5;
	mov.u32 	%r2, %tid.x;
	add.s32 	%r10, %r1, %r2;
	mov.u32 	%r11, %ctaid.y;
	shl.b32 	%r3, %r11, 5;
	mov.u32 	%r4, %tid.y;
	add.s32 	%r12, %r3, %r4;
	mad.lo.s32 	%r5, %r8, %r12, %r10;
	max.s32 	%r14, %r10, %r12;
	setp.ge.s32 	%p1, %r14, %r8;
	@%p1 bra 	$L__BB0_2;
	cvta.to.global.u64 	%rd3, %rd2;
	mul.wide.s32 	%rd4, %r5, 4;
	add.s64 	%rd5, %rd3, %rd4;
	ld.global.f32 	%f1, [%rd5];
	shl.b32 	%r15, %r4, 7;
	mov.u32 	%r16, _ZZ18transposeConflictsPfS_iE4tile;
	add.s32 	%r17, %r16, %r15;
	shl.b32 	%r18, %r2, 2;
	add.s32 	%r19, %r17, %r18;
	st.shared.f32 	[%r19], %f1;
$L__BB0_2:
	bar.sync 	0;
	add.s32 	%r20, %r3, %r2;
	add.s32 	%r21, %r1, %r4;
	mad.lo.s32 	%r6, %r8, %r21, %r20;
	max.s32 	%r22, %r20, %r21;
	setp.ge.s32 	%p2, %r22, %r8;
	@%p2 bra 	$L__BB0_4;
	shl.b32 	%r23, %r2, 7;
	mov.u32 	%r24, _ZZ18transposeConflictsPfS_iE4tile;
	add.s32 	%r25, %r24, %r23;
	shl.b32 	%r26, %r4, 2;
	add.s32 	%r27, %r25, %r26;
	ld.shared.f32 	%f2, [%r27];
	cvta.to.global.u64 	%rd6, %rd1;
	mul.wide.s32 	%rd7, %r6, 4;
	add.s64 	%rd8, %rd6, %rd7;
	st.global.f32 	[%rd8], %f2;
$L__BB0_4:
	ret;

}
	// .globl	_Z18transposeNoPaddingPfS_i
.visible .entry _Z18transposeNoPaddingPfS_i(
	.param .u64 .ptr .align 1 _Z18transposeNoPaddingPfS_i_param_0,
	.param .u64 .ptr .align 1 _Z18transposeNoPaddingPfS_i_param_1,
	.param .u32 _Z18transposeNoPaddingPfS_i_param_2
)
{


	ret;

}


// ===== COMPILED SASS (sm_100) =====

	.target	sm_100

	.elftype	@"ET_EXEC"


//--------------------- .note.nv.tkinfo           --------------------------
	.section	.note.nv.tkinfo,"",@"SHT_NOTE"
	.sectionflags	@"SHF_NOTE_NV_TKINFO"
	.tkinfo
        /*0018*/ 	.word	0x00000002
        /*0030*/ 	.string	""
        /*0030*/ 	.string	"ptxas"
        /*0030*/ 	.string	"Cuda compilation tools, release 13.0, V13.0.88"
        /*0030*/ 	.string	"Build cuda_13.0.r13.0/compiler.36424714_0"
        /*0030*/ 	.string	"-arch sm_100 -m 64 "



//--------------------- .note.nv.cuinfo           --------------------------
	.section	.note.nv.cuinfo,"",@"SHT_NOTE"
	.sectionflags	@"SHF_NOTE_NV_CUINFO"
        /*0018*/ 	.short	0x0002
        /*001a*/ 	.short	0x0064
        /*001c*/ 	.short	0x0082
	.zero		2


//--------------------- .nv.info                  --------------------------
	.section	.nv.info,"",@"SHT_CUDA_INFO"
	.align	4


	//----- nvinfo : EIATTR_REGCOUNT
	.align		4
        /*0000*/ 	.byte	0x04, 0x2f
        /*0002*/ 	.short	(.L_1 - .L_0)
	.align		4
.L_0:
        /*0004*/ 	.word	index@(_Z18transposeConflictsPfS_i)
        /*0008*/ 	.word	0x0000000c


	//----- nvinfo : EIATTR_FRAME_SIZE
	.align		4
.L_1:
        /*000c*/ 	.byte	0x04, 0x11
        /*000e*/ 	.short	(.L_3 - .L_2)
	.align		4
.L_2:
        /*0010*/ 	.word	index@(_Z18transposeConflictsPfS_i)
        /*0014*/ 	.word	0x00000000


	//----- nvinfo : EIATTR_REGCOUNT
	.align		4
.L_3:
        /*0018*/ 	.byte	0x04, 0x2f
        /*001a*/ 	.short	(.L_5 - .L_4)
	.align		4
.L_4:
        /*001c*/ 	.word	index@(_Z18transposeNoPaddingPfS_i)
        /*0020*/ 	.word	0x00000004


	//----- nvinfo : EIATTR_FRAME_SIZE
	.align		4
.L_5:
        /*0024*/ 	.byte	0x04, 0x11
        /*0026*/ 	.short	(.L_7 - .L_6)
	.align		4
.L_6:
        /*0028*/ 	.word	index@(_Z18transposeNoPaddingPfS_i)
        /*002c*/ 	.word	0x00000000


	//----- nvinfo : EIATTR_MIN_STACK_SIZE
	.align		4
.L_7:
        /*0030*/ 	.byte	0x04, 0x12
        /*0032*/ 	.short	(.L_9 - .L_8)
	.align		4
.L_8:
        /*0034*/ 	.word	index@(_Z18transposeNoPaddingPfS_i)
        /*0038*/ 	.word	0x00000000


	//----- nvinfo : EIATTR_MIN_STACK_SIZE
	.align		4
.L_9:
        /*003c*/ 	.byte	0x04, 0x12
        /*003e*/ 	.short	(.L_11 - .L_10)
	.align		4
.L_10:
        /*0040*/ 	.word	index@(_Z18transposeConflictsPfS_i)
        /*0044*/ 	.word	0x00000000
.L_11:


//--------------------- .nv.compat                --------------------------
	.section	.nv.compat,"",@"SHT_CUDA_COMPAT_INFO"
	.align	4
        /*0000*/ 	.byte	0x02, 0x09, 0x00, 0x00, 0x02, 0x02, 0x01, 0x00, 0x02, 0x05, 0x05, 0x00, 0x03, 0x07, 0x01, 0x01
        /*0010*/ 	.byte	0x02, 0x03, 0x00, 0x00, 0x02, 0x06, 0x01, 0x00, 0x04, 0x0b, 0x08, 0x00, 0x09, 0x00, 0x00, 0x00
        /*0020*/ 	.byte	0x00, 0x00, 0x00, 0x00


//--------------------- .nv.info._Z18transposeNoPaddingPfS_i --------------------------
	.section	.nv.info._Z18transposeNoPaddingPfS_i,"",@"SHT_CUDA_INFO"
	.sectionflags	@""
	.align	4


	//----- nvinfo : EIATTR_CUDA_API_VERSION
	.align		4
        /*0000*/ 	.byte	0x04, 0x37
        /*0002*/ 	.short	(.L_13 - .L_12)
.L_12:
        /*0004*/ 	.word	0x00000082


	//----- nvinfo : EIATTR_KPARAM_INFO
	.align		4
.L_13:
        /*0008*/ 	.byte	0x04, 0x17
        /*000a*/ 	.short	(.L_15 - .L_14)
.L_14:
        /*000c*/ 	.word	0x00000000
        /*0010*/ 	.short	0x0002
        /*0012*/ 	.short	0x0010
        /*0014*/ 	.byte	0x00, 0xf0, 0x11, 0x00


	//----- nvinfo : EIATTR_KPARAM_INFO
	.align		4
.L_15:
        /*0018*/ 	.byte	0x04, 0x17
        /*001a*/ 	.short	(.L_17 - .L_16)
.L_16:
        /*001c*/ 	.word	0x00000000
        /*0020*/ 	.short	0x0001
        /*0022*/ 	.short	0x0008
        /*0024*/ 	.byte	0x00, 0xf5, 0x21, 0x00


	//----- nvinfo : EIATTR_KPARAM_INFO
	.align		4
.L_17:
        /*0028*/ 	.byte	0x04, 0x17
        /*002a*/ 	.short	(.L_19 - .L_18)
.L_18:
        /*002c*/ 	.word	0x00000000
        /*0030*/ 	.short	0x0000
        /*0032*/ 	.short	0x0000
        /*0034*/ 	.byte	0x00, 0xf5, 0x21, 0x00


	//----- nvinfo : EIATTR_SPARSE_MMA_MASK
	.align		4
.L_19:
        /*0038*/ 	.byte	0x03, 0x50
        /*003a*/ 	.short	0x0000


	//----- nvinfo : EIATTR_MAXREG_COUNT
	.align		4
        /*003c*/ 	.byte	0x03, 0x1b
        /*003e*/ 	.short	0x00ff


	//----- nvinfo : EIATTR_MERCURY_ISA_VERSION
	.align		4
        /*0040*/ 	.byte	0x03, 0x5f
        /*0042*/ 	.short	0x0101


	//----- nvinfo : EIATTR_VRC_CTA_INIT_COUNT
	.align		4
        /*0044*/ 	.byte	0x02, 0x4a
	.zero		1
	.zero		1


	//----- nvinfo : EIATTR_EXIT_INSTR_OFFSETS
	.align		4
        /*0048*/ 	.byte	0x04, 0x1c
        /*004a*/ 	.short	(.L_21 - .L_20)


	//   ....[0]....
.L_20:
        /*004c*/ 	.word	0x00000010


	//----- nvinfo : EIATTR_CBANK_PARAM_SIZE
	.align		4
.L_21:
        /*0050*/ 	.byte	0x03, 0x19
        /*0052*/ 	.short	0x0014


	//----- nvinfo : EIATTR_PARAM_CBANK
	.align		4
        /*0054*/ 	.byte	0x04, 0x0a
        /*0056*/ 	.short	(.L_23 - .L_22)
	.align		4
.L_22:
        /*0058*/ 	.word	index@(.nv.constant0._Z18transposeNoPaddingPfS_i)
        /*005c*/ 	.short	0x0380
        /*005e*/ 	.short	0x0014


	//----- nvinfo : EIATTR_SW_WAR
	.align		4
.L_23:
        /*0060*/ 	.byte	0x04, 0x36
        /*0062*/ 	.short	(.L_25 - .L_24)
.L_24:
        /*0064*/ 	.word	0x00000008
.L_25:


//--------------------- .nv.info._Z18transposeConflictsPfS_i --------------------------
	.section	.nv.info._Z18transposeConflictsPfS_i,"",@"SHT_CUDA_INFO"
	.sectionflags	@""
	.align	4


	//----- nvinfo : EIATTR_CUDA_API_VERSION
	.align		4
        /*0000*/ 	.byte	0x04, 0x37
        /*0002*/ 	.short	(.L_27 - .L_26)
.L_26:
        /*0004*/ 	.word	0x00000082


	//----- nvinfo : EIATTR_KPARAM_INFO
	.align		4
.L_27:
        /*0008*/ 	.byte	0x04, 0x17
        /*000a*/ 	.short	(.L_29 - .L_28)
.L_28:
        /*000c*/ 	.word	0x00000000
        /*0010*/ 	.short	0x0002
        /*0012*/ 	.short	0x0010
        /*0014*/ 	.byte	0x00, 0xf0, 0x11, 0x00


	//----- nvinfo : EIATTR_KPARAM_INFO
	.align		4
.L_29:
        /*0018*/ 	.byte	0x04, 0x17
        /*001a*/ 	.short	(.L_31 - .L_30)
.L_30:
        /*001c*/ 	.word	0x00000000
        /*0020*/ 	.short	0x0001
        /*0022*/ 	.short	0x0008
        /*0024*/ 	.byte	0x00, 0xf5, 0x21, 0x00


	//----- nvinfo : EIATTR_KPARAM_INFO
	.align		4
.L_31:
        /*0028*/ 	.byte	0x04, 0x17
        /*002a*/ 	.short	(.L_33 - .L_32)
.L_32:
        /*002c*/ 	.word	0x00000000
        /*0030*/ 	.short	0x0000
        /*0032*/ 	.short	0x0000
        /*0034*/ 	.byte	0x00, 0xf5, 0x21, 0x00


	//----- nvinfo : EIATTR_SPARSE_MMA_MASK
	.align		4
.L_33:
        /*0038*/ 	.byte	0x03, 0x50
        /*003a*/ 	.short	0x0000


	//----- nvinfo : EIATTR_MAXREG_COUNT
	.align		4
        /*003c*/ 	.byte	0x03, 0x1b
        /*003e*/ 	.short	0x00ff


	//----- nvinfo : EIATTR_NUM_BARRIERS
	.align		4
        /*0040*/ 	.byte	0x02, 0x4c
        /*0042*/ 	.byte	0x01
	.zero		1


	//----- nvinfo : EIATTR_MERCURY_ISA_VERSION
	.align		4
        /*0044*/ 	.byte	0x03, 0x5f
        /*0046*/ 	.short	0x0101


	//----- nvinfo : EIATTR_VRC_CTA_INIT_COUNT
	.align		4
        /*0048*/ 	.byte	0x02, 0x4a
	.zero		1
	.zero		1


	//----- nvinfo : EIATTR_EXIT_INSTR_OFFSETS
	.align		4
        /*004c*/ 	.byte	0x04, 0x1c
        /*004e*/ 	.short	(.L_35 - .L_34)


	//   ....[0]....
.L_34:
        /*0050*/ 	.word	0x000001b0


	//   ....[1]....
        /*0054*/ 	.word	0x00000250


	//----- nvinfo : EIATTR_CBANK_PARAM_SIZE
	.align		4
.L_35:
        /*0058*/ 	.byte	0x03, 0x19
        /*005a*/ 	.short	0x0014


	//----- nvinfo : EIATTR_PARAM_CBANK
	.align		4
        /*005c*/ 	.byte	0x04, 0x0a
        /*005e*/ 	.short	(.L_37 - .L_36)
	.align		4
.L_36:
        /*0060*/ 	.word	index@(.nv.constant0._Z18transposeConflictsPfS_i)
        /*0064*/ 	.short	0x0380
        /*0066*/ 	.short	0x0014


	//----- nvinfo : EIATTR_SW_WAR
	.align		4
.L_37:
        /*0068*/ 	.byte	0x04, 0x36
        /*006a*/ 	.short	(.L_39 - .L_38)
.L_38:
        /*006c*/ 	.word	0x00000008
.L_39:


//--------------------- .nv.callgraph             --------------------------
	.section	.nv.callgraph,"",@"SHT_CUDA_CALLGRAPH"
	.align	4
	.sectionentsize	8
	.align		4
        /*0000*/ 	.word	0x00000000
	.align		4
        /*0004*/ 	.word	0xffffffff
	.align		4
        /*0008*/ 	.word	0x00000000
	.align		4
        /*000c*/ 	.word	0xfffffffe
	.align		4
        /*0010*/ 	.word	0x00000000
	.align		4
        /*0014*/ 	.word	0xfffffffd
	.align		4
        /*0018*/ 	.word	0x00000000
	.align		4
        /*001c*/ 	.word	0xfffffffc


//--------------------- .text._Z18transposeNoPaddingPfS_i --------------------------
	.section	.text._Z18transposeNoPaddingPfS_i,"ax",@progbits
	.align	128
        .global         _Z18transposeNoPaddingPfS_i
        .type           _Z18transposeNoPaddingPfS_i,@function
        .size           _Z18transposeNoPaddingPfS_i,(.L_x_2 - _Z18transposeNoPaddingPfS_i)
        .other          _Z18transposeNoPaddingPfS_i,@"STO_CUDA_ENTRY STV_DEFAULT"
_Z18transposeNoPaddingPfS_i:
.text._Z18transposeNoPaddingPfS_i:
[----:B------:R-:W-:Y:S01]  /*0000*/  LDC R1, c[0x0][0x37c] ;  /* 0x0000df00ff017b82 */ /* 0x000fe20000000800 */
[----:B------:R-:W-:Y:S05]  /*0010*/  EXIT ;  /* 0x000000000000794d */ /* 0x000fea0003800000 */
.L_x_0:
[----:B------:R-:W-:-:S00]  /*0020*/  BRA `(.L_x_0) ;  /* 0xfffffffc00fc7947 */ /* 0x000fc0000383ffff */
[----:B------:R-:W-:-:S00]  /*0030*/  NOP ;  /* 0x0000000000007918 */ /* 0x000fc00000000000 */
        /* <DEDUP_REMOVED lines=12> */
.L_x_2:


//--------------------- .text._Z18transposeConflictsPfS_i --------------------------
	.section	.text._Z18transposeConflictsPfS_i,"ax",@progbits
	.align	128
        .global         _Z18transposeConflictsPfS_i
        .type           _Z18transposeConflictsPfS_i,@function
        .size           _Z18transposeConflictsPfS_i,(.L_x_3 - _Z18transposeConflictsPfS_i)
        .other          _Z18transposeConflictsPfS_i,@"STO_CUDA_ENTRY STV_DEFAULT"
_Z18transposeConflictsPfS_i:
.text._Z18transposeConflictsPfS_i:
[----:B------:R-:W-:Y:S01]  /*0000*/  LDC R1, c[0x0][0x37c] ;  /* 0x0000df00ff017b82 */ /* 0x000fe20000000800 */
[----:B------:R-:W0:Y:S01]  /*0010*/  S2R R7, SR_CTAID.X ;  /* 0x0000000000077919 */ /* 0x000e220000002500 */
[----:B------:R-:W1:Y:S01]  /*0020*/  LDCU UR4, c[0x0][0x390] ;  /* 0x00007200ff0477ac */ /* 0x000e620008000800 */
[----:B------:R-:W0:Y:S01]  /*0030*/  S2R R6, SR_TID.X ;  /* 0x0000000000067919 */ /* 0x000e220000002100 */
[----:B------:R-:W2:Y:S01]  /*0040*/  LDCU.64 UR6, c[0x0][0x358] ;  /* 0x00006b00ff0677ac */ /* 0x000ea20008000a00 */
[----:B------:R-:W3:Y:S01]  /*0050*/  S2R R8, SR_TID.Y ;  /* 0x0000000000087919 */ /* 0x000ee20000002200 */
[----:B------:R-:W3:Y:S01]  /*0060*/  S2R R9, SR_CTAID.Y ;  /* 0x0000000000097919 */ /* 0x000ee20000002600 */
[----:B0-----:R-:W-:Y:S02]  /*0070*/  IMAD R0, R7, 0x20, R6 ;  /* 0x0000002007007824 */ /* 0x001fe400078e0206 */
[----:B---3--:R-:W-:-:S05]  /*0080*/  IMAD R5, R9, 0x20, R8 ;  /* 0x0000002009057824 */ /* 0x008fca00078e0208 */
[----:B------:R-:W-:Y:S01]  /*0090*/  VIMNMX R2, PT, PT, R0, R5, !PT ;  /* 0x0000000500027248 */ /* 0x000fe20007fe0100 */
[----:B-1----:R-:W-:-:S03]  /*00a0*/  IMAD R5, R5, UR4, R0 ;  /* 0x0000000405057c24 */ /* 0x002fc6000f8e0200 */
[----:B------:R-:W-:-:S13]  /*00b0*/  ISETP.GE.AND P0, PT, R2, UR4, PT ;  /* 0x0000000402007c0c */ /* 0x000fda000bf06270 */
[----:B------:R-:W0:Y:S02]  /*00c0*/  @!P0 LDC.64 R2, c[0x0][0x388] ;  /* 0x0000e200ff028b82 */ /* 0x000e240000000a00 */
[----:B0-----:R-:W-:-:S06]  /*00d0*/  @!P0 IMAD.WIDE R2, R5, 0x4, R2 ;  /* 0x0000000405028825 */ /* 0x001fcc00078e0202 */
[----:B--2---:R-:W2:Y:S01]  /*00e0*/  @!P0 LDG.E R2, desc[UR6][R2.64] ;  /* 0x0000000602028981 */ /* 0x004ea2000c1e1900 */
[----:B------:R-:W-:Y:S01]  /*00f0*/  @!P0 MOV R0, 0x400 ;  /* 0x0000040000008802 */ /* 0x000fe20000000f00 */
[----:B------:R-:W-:Y:S01]  /*0100*/  IMAD R4, R9, 0x20, R6 ;  /* 0x0000002009047824 */ /* 0x000fe200078e0206 */
[----:B------:R-:W-:Y:S01]  /*0110*/  LEA R7, R7, R8, 0x5 ;  /* 0x0000000807077211 */ /* 0x000fe200078e28ff */
[----:B------:R-:W0:Y:S02]  /*0120*/  @!P0 S2R R5, SR_CgaCtaId ;  /* 0x0000000000058919 */ /* 0x000e240000008800 */
[----:B0-----:R-:W-:Y:S02]  /*0130*/  @!P0 LEA R0, R5, R0, 0x18 ;  /* 0x0000000005008211 */ /* 0x001fe400078ec0ff */
[----:B------:R-:W-:Y:S01]  /*0140*/  VIMNMX R5, PT, PT, R4, R7, !PT ;  /* 0x0000000704057248 */ /* 0x000fe20007fe0100 */
[----:B------:R-:W-:Y:S01]  /*0150*/  IMAD R7, R7, UR4, R4 ;  /* 0x0000000407077c24 */ /* 0x000fe2000f8e0204 */
[----:B------:R-:W-:-:S02]  /*0160*/  @!P0 LEA R0, R8, R0, 0x7 ;  /* 0x0000000008008211 */ /* 0x000fc400078e38ff */
[----:B------:R-:W-:-:S03]  /*0170*/  ISETP.GE.AND P1, PT, R5, UR4, PT ;  /* 0x0000000405007c0c */ /* 0x000fc6000bf26270 */
[----:B------:R-:W-:-:S05]  /*0180*/  @!P0 IMAD R5, R6, 0x4, R0 ;  /* 0x0000000406058824 */ /* 0x000fca00078e0200 */
[----:B--2---:R0:W-:Y:S01]  /*0190*/  @!P0 STS [R5], R2 ;  /* 0x0000000205008388 */ /* 0x0041e20000000800 */
[----:B------:R-:W-:Y:S06]  /*01a0*/  BAR.SYNC.DEFER_BLOCKING 0x0 ;  /* 0x0000000000007b1d */ /* 0x000fec0000010000 */
[----:B------:R-:W-:Y:S05]  /*01b0*/  @P1 EXIT ;  /* 0x000000000000194d */ /* 0x000fea0003800000 */
[----:B------:R-:W1:Y:S01]  /*01c0*/  S2UR UR5, SR_CgaCtaId ;  /* 0x00000000000579c3 */ /* 0x000e620000008800 */
[----:B------:R-:W-:-:S07]  /*01d0*/  UMOV UR4, 0x400 ;  /* 0x0000040000047882 */ /* 0x000fce0000000000 */
[----:B0-----:R-:W0:Y:S01]  /*01e0*/  LDC.64 R2, c[0x0][0x380] ;  /* 0x0000e000ff027b82 */ /* 0x001e220000000a00 */
[----:B-1----:R-:W-:-:S06]  /*01f0*/  ULEA UR4, UR5, UR4, 0x18 ;  /* 0x0000000405047291 */ /* 0x002fcc000f8ec0ff */
[----:B------:R-:W-:Y:S01]  /*0200*/  LEA R0, R6, UR4, 0x7 ;  /* 0x0000000406007c11 */ /* 0x000fe2000f8e38ff */
[----:B0-----:R-:W-:-:S03]  /*0210*/  IMAD.WIDE R2, R7, 0x4, R2 ;  /* 0x0000000407027825 */ /* 0x001fc600078e0202 */
[----:B------:R-:W-:-:S05]  /*0220*/  LEA R0, R8, R0, 0x2 ;  /* 0x0000000008007211 */ /* 0x000fca00078e10ff */
[----:B------:R-:W0:Y:S04]  /*0230*/  LDS R5, [R0] ;  /* 0x0000000000057984 */ /* 0x000e280000000800 */
[----:B0-----:R-:W-:Y:S01]  /*0240*/  STG.E desc[UR6][R2.64], R5 ;  /* 0x0000000502007986 */ /* 0x001fe2000c101906 */
[----:B------:R-:W-:Y:S05]  /*0250*/  EXIT ;  /* 0x000000000000794d */ /* 0x000fea0003800000 */
.L_x_1:
        /* <DEDUP_REMOVED lines=10> */
.L_x_3:


//--------------------- .nv.shared.reserved.0     --------------------------
	.section	.nv.shared.reserved.0,"aw",@nobits
	.weak		__nv_reservedSMEM_offset_0_alias
	.size		__nv_reservedSMEM_offset_0_alias, 0, 64
	.other		__nv_reservedSMEM_offset_0_alias,@"STO_CUDA_RESERVED_SHARED STV_DEFAULT"
__nv_reservedSMEM_offset_0_alias:
	.zero		0
	.zero		64


//--------------------- .nv.shared._Z18transposeConflictsPfS_i --------------------------
	.section	.nv.shared._Z18transposeConflictsPfS_i,"aw",@nobits
	.sectionflags	@""
	.align	4
.nv.shared._Z18transposeConflictsPfS_i:
	.zero		5120


//--------------------- .nv.constant0._Z18transposeNoPaddingPfS_i --------------------------
	.section	.nv.constant0._Z18transposeNoPaddingPfS_i,"a",@progbits
	.sectionflags	@""
	.align	4
.nv.constant0._Z18transposeNoPaddingPfS_i:
	.zero		916


//--------------------- .nv.constant0._Z18transposeConflictsPfS_i --------------------------
	.section	.nv.constant0._Z18transposeConflictsPfS_i,"a",@progbits
	.sectionflags	@""
	.align	4
.nv.constant0._Z18transposeConflictsPfS_i:
	.zero		916


//--------------------- SYMBOLS --------------------------

	.type		.nv.reservedSmem.offset0,@object
	.size		.nv.reservedSmem.offset0,0x4
	.type		.nv.reservedSmem.cap,@object
	.size		.nv.reservedSmem.cap,0x4
